//
// Generated by NVIDIA NVVM Compiler
//
// Compiler Build ID: CL-36424714
// Cuda compilation tools, release 13.0, V13.0.88
// Based on NVVM 20.0.0
//

.version 9.0
.target sm_100
.address_size 64

	// .globl	_Z10cuda_dgemmiPfS_S_
.extern .func  (.param .b32 func_retval0) vprintf
(
	.param .b64 vprintf_param_0,
	.param .b64 vprintf_param_1
)
;
.global .align 1 .b8 $str[29] = {72, 101, 108, 108, 111, 32, 87, 111, 114, 108, 100, 32, 102, 114, 111, 109, 32, 71, 80, 85, 33, 32, 37, 100, 32, 37, 100, 10};

.visible .entry _Z10cuda_dgemmiPfS_S_(
	.param .u32 _Z10cuda_dgemmiPfS_S__param_0,
	.param .u64 .ptr .align 1 _Z10cuda_dgemmiPfS_S__param_1,
	.param .u64 .ptr .align 1 _Z10cuda_dgemmiPfS_S__param_2,
	.param .u64 .ptr .align 1 _Z10cuda_dgemmiPfS_S__param_3
)
{
	.reg .pred 	%p<13>;
	.reg .b32 	%r<41>;
	.reg .b32 	%f<68>;
	.reg .b64 	%rd<60>;

	ld.param.u32 	%r17, [_Z10cuda_dgemmiPfS_S__param_0];
	ld.param.u64 	%rd13, [_Z10cuda_dgemmiPfS_S__param_1];
	ld.param.u64 	%rd14, [_Z10cuda_dgemmiPfS_S__param_2];
	cvta.to.global.u64 	%rd1, %rd14;
	cvta.to.global.u64 	%rd2, %rd13;
	mov.u32 	%r18, %ctaid.x;
	mov.u32 	%r19, %ntid.x;
	mov.u32 	%r20, %tid.x;
	mad.lo.s32 	%r1, %r18, %r19, %r20;
	mov.u32 	%r21, %ctaid.y;
	mov.u32 	%r22, %ntid.y;
	mov.u32 	%r23, %tid.y;
	mad.lo.s32 	%r24, %r21, %r22, %r23;
	setp.gt.s32 	%p1, %r1, 499;
	setp.gt.u32 	%p2, %r24, 499;
	or.pred  	%p3, %p1, %p2;
	@%p3 bra 	$L__BB0_14;
	setp.lt.s32 	%p4, %r17, 1;
	mov.f32 	%f67, 0f00000000;
	@%p4 bra 	$L__BB0_13;
	mul.lo.s32 	%r3, %r17, %r24;
	and.b32  	%r4, %r17, 7;
	setp.lt.u32 	%p5, %r17, 8;
	mov.f32 	%f67, 0f00000000;
	mov.b32 	%r39, 0;
	@%p5 bra 	$L__BB0_5;
	and.b32  	%r26, %r17, 2147483640;
	neg.s32 	%r37, %r26;
	mul.wide.u32 	%rd3, %r17, 28;
	mul.wide.u32 	%rd4, %r17, 24;
	mul.wide.u32 	%rd5, %r17, 16;
	mul.wide.u32 	%rd6, %r17, 12;
	mul.wide.u32 	%rd7, %r17, 8;
	mul.wide.u32 	%rd15, %r3, 4;
	add.s64 	%rd16, %rd15, %rd1;
	add.s64 	%rd59, %rd16, 16;
	mul.wide.u32 	%rd9, %r17, 4;
	mov.f32 	%f67, 0f00000000;
	mov.u32 	%r36, %r1;
$L__BB0_4:
	.pragma "nounroll";
	and.b32  	%r39, %r17, 2147483640;
	mul.wide.s32 	%rd17, %r36, 4;
	add.s64 	%rd18, %rd2, %rd17;
	ld.global.f32 	%f17, [%rd18];
	ld.global.f32 	%f18, [%rd59+-16];
	fma.rn.f32 	%f19, %f17, %f18, %f67;
	add.s64 	%rd19, %rd18, %rd9;
	ld.global.f32 	%f20, [%rd19];
	ld.global.f32 	%f21, [%rd59+-12];
	fma.rn.f32 	%f22, %f20, %f21, %f19;
	add.s64 	%rd20, %rd18, %rd7;
	ld.global.f32 	%f23, [%rd20];
	ld.global.f32 	%f24, [%rd59+-8];
	fma.rn.f32 	%f25, %f23, %f24, %f22;
	add.s64 	%rd21, %rd18, %rd6;
	ld.global.f32 	%f26, [%rd21];
	ld.global.f32 	%f27, [%rd59+-4];
	fma.rn.f32 	%f28, %f26, %f27, %f25;
	add.s64 	%rd22, %rd18, %rd5;
	ld.global.f32 	%f29, [%rd22];
	ld.global.f32 	%f30, [%rd59];
	fma.rn.f32 	%f31, %f29, %f30, %f28;
	mul.wide.u32 	%rd23, %r17, 20;
	add.s64 	%rd24, %rd18, %rd23;
	ld.global.f32 	%f32, [%rd24];
	ld.global.f32 	%f33, [%rd59+4];
	fma.rn.f32 	%f34, %f32, %f33, %f31;
	add.s64 	%rd25, %rd18, %rd4;
	ld.global.f32 	%f35, [%rd25];
	ld.global.f32 	%f36, [%rd59+8];
	fma.rn.f32 	%f37, %f35, %f36, %f34;
	add.s64 	%rd26, %rd18, %rd3;
	ld.global.f32 	%f38, [%rd26];
	ld.global.f32 	%f39, [%rd59+12];
	fma.rn.f32 	%f67, %f38, %f39, %f37;
	add.s32 	%r37, %r37, 8;
	shl.b32 	%r27, %r17, 3;
	add.s32 	%r36, %r36, %r27;
	add.s64 	%rd59, %rd59, 32;
	setp.ne.s32 	%p6, %r37, 0;
	@%p6 bra 	$L__BB0_4;
$L__BB0_5:
	setp.eq.s32 	%p7, %r4, 0;
	@%p7 bra 	$L__BB0_13;
	and.b32  	%r12, %r17, 3;
	setp.lt.u32 	%p8, %r4, 4;
	@%p8 bra 	$L__BB0_8;
	mad.lo.s32 	%r28, %r39, %r17, %r1;
	mul.wide.s32 	%rd27, %r28, 4;
	add.s64 	%rd28, %rd2, %rd27;
	ld.global.f32 	%f41, [%rd28];
	add.s32 	%r29, %r39, %r3;
	mul.wide.u32 	%rd29, %r29, 4;
	add.s64 	%rd30, %rd1, %rd29;
	ld.global.f32 	%f42, [%rd30];
	fma.rn.f32 	%f43, %f41, %f42, %f67;
	mul.wide.u32 	%rd31, %r17, 4;
	add.s64 	%rd32, %rd28, %rd31;
	ld.global.f32 	%f44, [%rd32];
	cvt.u64.u32 	%rd33, %r3;
	cvt.u64.u32 	%rd34, %r39;
	add.s64 	%rd35, %rd34, %rd33;
	shl.b64 	%rd36, %rd35, 2;
	add.s64 	%rd37, %rd1, %rd36;
	ld.global.f32 	%f45, [%rd37+4];
	fma.rn.f32 	%f46, %f44, %f45, %f43;
	add.s64 	%rd38, %rd32, %rd31;
	ld.global.f32 	%f47, [%rd38];
	ld.global.f32 	%f48, [%rd37+8];
	fma.rn.f32 	%f49, %f47, %f48, %f46;
	add.s64 	%rd39, %rd38, %rd31;
	ld.global.f32 	%f50, [%rd39];
	ld.global.f32 	%f51, [%rd37+12];
	fma.rn.f32 	%f67, %f50, %f51, %f49;
	add.s32 	%r39, %r39, 4;
$L__BB0_8:
	setp.eq.s32 	%p9, %r12, 0;
	@%p9 bra 	$L__BB0_13;
	setp.eq.s32 	%p10, %r12, 1;
	@%p10 bra 	$L__BB0_11;
	mad.lo.s32 	%r30, %r39, %r17, %r1;
	mul.wide.s32 	%rd40, %r30, 4;
	add.s64 	%rd41, %rd2, %rd40;
	ld.global.f32 	%f53, [%rd41];
	add.s32 	%r31, %r39, %r3;
	mul.wide.u32 	%rd42, %r31, 4;
	add.s64 	%rd43, %rd1, %rd42;
	ld.global.f32 	%f54, [%rd43];
	fma.rn.f32 	%f55, %f53, %f54, %f67;
	mul.wide.u32 	%rd44, %r17, 4;
	add.s64 	%rd45, %rd41, %rd44;
	ld.global.f32 	%f56, [%rd45];
	cvt.u64.u32 	%rd46, %r3;
	cvt.u64.u32 	%rd47, %r39;
	add.s64 	%rd48, %rd47, %rd46;
	shl.b64 	%rd49, %rd48, 2;
	add.s64 	%rd50, %rd1, %rd49;
	ld.global.f32 	%f57, [%rd50+4];
	fma.rn.f32 	%f67, %f56, %f57, %f55;
	add.s32 	%r39, %r39, 2;
$L__BB0_11:
	and.b32  	%r32, %r17, 1;
	setp.eq.b32 	%p11, %r32, 1;
	not.pred 	%p12, %p11;
	@%p12 bra 	$L__BB0_13;
	mad.lo.s32 	%r33, %r39, %r17, %r1;
	mul.wide.s32 	%rd51, %r33, 4;
	add.s64 	%rd52, %rd2, %rd51;
	ld.global.f32 	%f58, [%rd52];
	add.s32 	%r34, %r39, %r3;
	mul.wide.u32 	%rd53, %r34, 4;
	add.s64 	%rd54, %rd1, %rd53;
	ld.global.f32 	%f59, [%rd54];
	fma.rn.f32 	%f67, %f58, %f59, %f67;
$L__BB0_13:
	ld.param.u64 	%rd58, [_Z10cuda_dgemmiPfS_S__param_3];
	mad.lo.s32 	%r35, %r17, %r24, %r1;
	cvta.to.global.u64 	%rd55, %rd58;
	mul.wide.s32 	%rd56, %r35, 4;
	add.s64 	%rd57, %rd55, %rd56;
	st.global.f32 	[%rd57], %f67;
$L__BB0_14:
	ret;

}
	// .globl	_Z10cuda_hellov
.visible .entry _Z10cuda_hellov()
{
	.local .align 8 .b8 	__local_depot1[8];
	.reg .b64 	%SP;
	.reg .b64 	%SPL;
	.reg .b32 	%r<11>;
	.reg .b64 	%rd<5>;

	mov.u64 	%SPL, __local_depot1;
	cvta.local.u64 	%SP, %SPL;
	add.u64 	%rd1, %SP, 0;
	add.u64 	%rd2, %SPL, 0;
	mov.u32 	%r1, %ctaid.x;
	mov.u32 	%r2, %ntid.x;
	mov.u32 	%r3, %tid.x;
	mad.lo.s32 	%r4, %r1, %r2, %r3;
	mov.u32 	%r5, %ctaid.y;
	mov.u32 	%r6, %ntid.y;
	mov.u32 	%r7, %tid.y;
	mad.lo.s32 	%r8, %r5, %r6, %r7;
	st.local.v2.u32 	[%rd2], {%r4, %r8};
	mov.u64 	%rd3, $str;
	cvta.global.u64 	%rd4, %rd3;
	{ // callseq 0, 0
	.param .b64 param0;
	st.param.b64 	[param0], %rd4;
	.param .b64 param1;
	st.param.b64 	[param1], %rd1;
	.param .b32 retval0;
	call.uni (retval0), 
	vprintf, 
	(
	param0, 
	param1
	);
	ld.param.b32 	%r9, [retval0];
	} // callseq 0
	ret;

}


// ===== COMPILED SASS (sm_100) =====

	.target	sm_100

	.elftype	@"ET_EXEC"


//--------------------- .note.nv.tkinfo           --------------------------
	.section	.note.nv.tkinfo,"",@"SHT_NOTE"
	.sectionflags	@"SHF_NOTE_NV_TKINFO"
	.tkinfo
        /*0018*/ 	.word	0x00000002
        /*0030*/ 	.string	""
        /*0030*/ 	.string	"ptxas"
        /*0030*/ 	.string	"Cuda compilation tools, release 13.0, V13.0.88"
        /*0030*/ 	.string	"Build cuda_13.0.r13.0/compiler.36424714_0"
        /*0030*/ 	.string	"-arch sm_100 -m 64 "



//--------------------- .note.nv.cuinfo           --------------------------
	.section	.note.nv.cuinfo,"",@"SHT_NOTE"
	.sectionflags	@"SHF_NOTE_NV_CUINFO"
        /*0018*/ 	.short	0x0002
        /*001a*/ 	.short	0x0064
        /*001c*/ 	.short	0x0082
	.zero		2


//--------------------- .nv.info                  --------------------------
	.section	.nv.info,"",@"SHT_CUDA_INFO"
	.align	4


	//----- nvinfo : EIATTR_REGCOUNT
	.align		4
        /*0000*/ 	.byte	0x04, 0x2f
        /*0002*/ 	.short	(.L_2 - .L_1)
	.align		4
.L_1:
        /*0004*/ 	.word	index@(_Z10cuda_dgemmiPfS_S_)
        /*0008*/ 	.word	0x00000020


	//----- nvinfo : EIATTR_FRAME_SIZE
	.align		4
.L_2:
        /*000c*/ 	.byte	0x04, 0x11
        /*000e*/ 	.short	(.L_4 - .L_3)
	.align		4
.L_3:
        /*0010*/ 	.word	index@(_Z10cuda_dgemmiPfS_S_)
        /*0014*/ 	.word	0x00000000


	//----- nvinfo : EIATTR_REGCOUNT
	.align		4
.L_4:
        /*0018*/ 	.byte	0x04, 0x2f
        /*001a*/ 	.short	(.L_6 - .L_5)
	.align		4
.L_5:
        /*001c*/ 	.word	index@(_Z10cuda_hellov)
        /*0020*/ 	.word	0x00000018


	//----- nvinfo : EIATTR_FRAME_SIZE
	.align		4
.L_6:
        /*0024*/ 	.byte	0x04, 0x11
        /*0026*/ 	.short	(.L_8 - .L_7)
	.align		4
.L_7:
        /*0028*/ 	.word	index@(_Z10cuda_hellov)
        /*002c*/ 	.word	0x00000008


	//----- nvinfo : EIATTR_MIN_STACK_SIZE
	.align		4
.L_8:
        /*0030*/ 	.byte	0x04, 0x12
        /*0032*/ 	.short	(.L_10 - .L_9)
	.align		4
.L_9:
        /*0034*/ 	.word	index@(_Z10cuda_hellov)
        /*0038*/ 	.word	0x00000008


	//----- nvinfo : EIATTR_MIN_STACK_SIZE
	.align		4
.L_10:
        /*003c*/ 	.byte	0x04, 0x12
        /*003e*/ 	.short	(.L_12 - .L_11)
	.align		4
.L_11:
        /*0040*/ 	.word	index@(_Z10cuda_dgemmiPfS_S_)
        /*0044*/ 	.word	0x00000000
.L_12:


//--------------------- .nv.compat                --------------------------
	.section	.nv.compat,"",@"SHT_CUDA_COMPAT_INFO"
	.align	4
        /*0000*/ 	.byte	0x02, 0x09, 0x00, 0x00, 0x02, 0x02, 0x01, 0x00, 0x02, 0x05, 0x05, 0x00, 0x03, 0x07, 0x01, 0x01
        /*0010*/ 	.byte	0x02, 0x03, 0x00, 0x00, 0x02, 0x06, 0x01, 0x00, 0x04, 0x0b, 0x08, 0x00, 0x09, 0x00, 0x00, 0x00
        /*0020*/ 	.byte	0x00, 0x00, 0x00, 0x00


//--------------------- .nv.info._Z10cuda_hellov  --------------------------
	.section	.nv.info._Z10cuda_hellov,"",@"SHT_CUDA_INFO"
	.sectionflags	@""
	.align	4


	//----- nvinfo : EIATTR_CUDA_API_VERSION
	.align		4
        /*0000*/ 	.byte	0x04, 0x37
        /*0002*/ 	.short	(.L_14 - .L_13)
.L_13:
        /*0004*/ 	.word	0x00000082


	//----- nvinfo : EIATTR_SPARSE_MMA_MASK
	.align		4
.L_14:
        /*0008*/ 	.byte	0x03, 0x50
        /*000a*/ 	.short	0x0000


	//----- nvinfo : EIATTR_MAXREG_COUNT
	.align		4
        /*000c*/ 	.byte	0x03, 0x1b
        /*000e*/ 	.short	0x00ff


	//----- nvinfo : EIATTR_EXTERNS
	.align		4
        /*0010*/ 	.byte	0x04, 0x0f
        /*0012*/ 	.short	(.L_16 - .L_15)


	//   ....[0]....
	.align		4
.L_15:
        /*0014*/ 	.word	index@(vprintf)


	//----- nvinfo : EIATTR_MERCURY_ISA_VERSION
	.align		4
.L_16:
        /*0018*/ 	.byte	0x03, 0x5f
        /*001a*/ 	.short	0x0101


	//----- nvinfo : EIATTR_VRC_CTA_INIT_COUNT
	.align		4
        /*001c*/ 	.byte	0x02, 0x4a
	.zero		1
	.zero		1


	//----- nvinfo : EIATTR_SYSCALL_OFFSETS
	.align		4
        /*0020*/ 	.byte	0x04, 0x46
        /*0022*/ 	.short	(.L_18 - .L_17)


	//   ....[0]....
.L_17:
        /*0024*/ 	.word	0x00000150


	//----- nvinfo : EIATTR_EXIT_INSTR_OFFSETS
	.align		4
.L_18:
        /*0028*/ 	.byte	0x04, 0x1c
        /*002a*/ 	.short	(.L_20 - .L_19)


	//   ....[0]....
.L_19:
        /*002c*/ 	.word	0x00000160


	//----- nvinfo : EIATTR_SW_WAR
	.align		4
.L_20:
        /*0030*/ 	.byte	0x04, 0x36
        /*0032*/ 	.short	(.L_22 - .L_21)
.L_21:
        /*0034*/ 	.word	0x00000008
.L_22:


//--------------------- .nv.info._Z10cuda_dgemmiPfS_S_ --------------------------
	.section	.nv.info._Z10cuda_dgemmiPfS_S_,"",@"SHT_CUDA_INFO"
	.sectionflags	@""
	.align	4


	//----- nvinfo : EIATTR_CUDA_API_VERSION
	.align		4
        /*0000*/ 	.byte	0x04, 0x37
        /*0002*/ 	.short	(.L_24 - .L_23)
.L_23:
        /*0004*/ 	.word	0x00000082


	//----- nvinfo : EIATTR_KPARAM_INFO
	.align		4
.L_24:
        /*0008*/ 	.byte	0x04, 0x17
        /*000a*/ 	.short	(.L_26 - .L_25)
.L_25:
        /*000c*/ 	.word	0x00000000
        /*0010*/ 	.short	0x0003
        /*0012*/ 	.short	0x0018
        /*0014*/ 	.byte	0x00, 0xf5, 0x21, 0x00


	//----- nvinfo : EIATTR_KPARAM_INFO
	.align		4
.L_26:
        /*0018*/ 	.byte	0x04, 0x17
        /*001a*/ 	.short	(.L_28 - .L_27)
.L_27:
        /*001c*/ 	.word	0x00000000
        /*0020*/ 	.short	0x0002
        /*0022*/ 	.short	0x0010
        /*0024*/ 	.byte	0x00, 0xf5, 0x21, 0x00


	//----- nvinfo : EIATTR_KPARAM_INFO
	.align		4
.L_28:
        /*0028*/ 	.byte	0x04, 0x17
        /*002a*/ 	.short	(.L_30 - .L_29)
.L_29:
        /*002c*/ 	.word	0x00000000
        /*0030*/ 	.short	0x0001
        /*0032*/ 	.short	0x0008
        /*0034*/ 	.byte	0x00, 0xf5, 0x21, 0x00


	//----- nvinfo : EIATTR_KPARAM_INFO
	.align		4
.L_30:
        /*0038*/ 	.byte	0x04, 0x17
        /*003a*/ 	.short	(.L_32 - .L_31)
.L_31:
        /*003c*/ 	.word	0x00000000
        /*0040*/ 	.short	0x0000
        /*0042*/ 	.short	0x0000
        /*0044*/ 	.byte	0x00, 0xf0, 0x11, 0x00


	//----- nvinfo : EIATTR_SPARSE_MMA_MASK
	.align		4
.L_32:
        /*0048*/ 	.byte	0x03, 0x50
        /*004a*/ 	.short	0x0000


	//----- nvinfo : EIATTR_MAXREG_COUNT
	.align		4
        /*004c*/ 	.byte	0x03, 0x1b
        /*004e*/ 	.short	0x00ff


	//----- nvinfo : EIATTR_MERCURY_ISA_VERSION
	.align		4
        /*0050*/ 	.byte	0x03, 0x5f
        /*0052*/ 	.short	0x0101


	//----- nvinfo : EIATTR_VRC_CTA_INIT_COUNT
	.align		4
        /*0054*/ 	.byte	0x02, 0x4a
	.zero		1
	.zero		1


	//----- nvinfo : EIATTR_EXIT_INSTR_OFFSETS
	.align		4
        /*0058*/ 	.byte	0x04, 0x1c
        /*005a*/ 	.short	(.L_34 - .L_33)


	//   ....[0]....
.L_33:
        /*005c*/ 	.word	0x000000b0


	//   ....[1]....
        /*0060*/ 	.word	0x000008c0


	//----- nvinfo : EIATTR_CBANK_PARAM_SIZE
	.align		4
.L_34:
        /*0064*/ 	.byte	0x03, 0x19
        /*0066*/ 	.short	0x0020


	//----- nvinfo : EIATTR_PARAM_CBANK
	.align		4
        /*0068*/ 	.byte	0x04, 0x0a
        /*006a*/ 	.short	(.L_36 - .L_35)
	.align		4
.L_35:
        /*006c*/ 	.word	index@(.nv.constant0._Z10cuda_dgemmiPfS_S_)
        /*0070*/ 	.short	0x0380
        /*0072*/ 	.short	0x0020


	//----- nvinfo : EIATTR_SW_WAR
	.align		4
.L_36:
        /*0074*/ 	.byte	0x04, 0x36
        /*0076*/ 	.short	(.L_38 - .L_37)
.L_37:
        /*0078*/ 	.word	0x00000008
.L_38:


//--------------------- .nv.callgraph             --------------------------
	.section	.nv.callgraph,"",@"SHT_CUDA_CALLGRAPH"
	.align	4
	.sectionentsize	8
	.align		4
        /*0000*/ 	.word	0x00000000
	.align		4
        /*0004*/ 	.word	0xffffffff
	.align		4
        /*0008*/ 	.word	index@(_Z10cuda_hellov)
	.align		4
        /*000c*/ 	.word	index@(vprintf)
	.align		4
        /*0010*/ 	.word	0x00000000
	.align		4
        /*0014*/ 	.word	0xfffffffe
	.align		4
        /*0018*/ 	.word	0x00000000
	.align		4
        /*001c*/ 	.word	0xfffffffd
	.align		4
        /*0020*/ 	.word	0x00000000
	.align		4
        /*0024*/ 	.word	0xfffffffc


//--------------------- .nv.constant4             --------------------------
	.section	.nv.constant4,"a",@progbits
	.align	8
	.align		8
.nv.constant4:
        /*0000*/ 	.dword	vprintf
	.align		8
        /*0008*/ 	.dword	$str


//--------------------- .text._Z10cuda_hellov     --------------------------
	.section	.text._Z10cuda_hellov,"ax",@progbits
	.align	128
        .global         _Z10cuda_hellov
        .type           _Z10cuda_hellov,@function
        .size           _Z10cuda_hellov,(.L_x_7 - _Z10cuda_hellov)
        .other          _Z10cuda_hellov,@"STO_CUDA_ENTRY STV_DEFAULT"
_Z10cuda_hellov:
.text._Z10cuda_hellov:
[----:B------:R-:W0:Y:S01]  /*0000*/  LDC R1, c[0x0][0x37c] ;  /* 0x0000df00ff017b82 */ /* 0x000e220000000800 */
[----:B------:R-:W1:Y:S01]  /*0010*/  S2R R3, SR_TID.X ;  /* 0x0000000000037919 */ /* 0x000e620000002100 */
[----:B------:R-:W2:Y:S06]  /*0020*/  LDCU UR5, c[0x0][0x2fc] ;  /* 0x00005f80ff0577ac */ /* 0x000eac0008000800 */
[----:B------:R-:W1:Y:S01]  /*0030*/  S2UR UR4, SR_CTAID.X ;  /* 0x00000000000479c3 */ /* 0x000e620000002500 */
[----:B0-----:R-:W-:Y:S01]  /*0040*/  VIADD R1, R1, 0xfffffff8 ;  /* 0xfffffff801017836 */ /* 0x001fe20000000000 */
[----:B------:R-:W0:Y:S06]  /*0050*/  S2R R5, SR_TID.Y ;  /* 0x0000000000057919 */ /* 0x000e2c0000002200 */
[----:B------:R-:W1:Y:S08]  /*0060*/  LDC R2, c[0x0][0x360] ;  /* 0x0000d800ff027b82 */ /* 0x000e700000000800 */
[----:B------:R-:W0:Y:S08]  /*0070*/  S2UR UR6, SR_CTAID.Y ;  /* 0x00000000000679c3 */ /* 0x000e300000002600 */
[----:B------:R-:W0:Y:S01]  /*0080*/  LDC R0, c[0x0][0x364] ;  /* 0x0000d900ff007b82 */ /* 0x000e220000000800 */
[----:B-1----:R-:W-:Y:S01]  /*0090*/  IMAD R2, R2, UR4, R3 ;  /* 0x0000000402027c24 */ /* 0x002fe2000f8e0203 */
[----:B------:R-:W1:Y:S01]  /*00a0*/  LDCU UR4, c[0x0][0x2f8] ;  /* 0x00005f00ff0477ac */ /* 0x000e620008000800 */
[----:B0-----:R-:W-:Y:S01]  /*00b0*/  IMAD R3, R0, UR6, R5 ;  /* 0x0000000600037c24 */ /* 0x001fe2000f8e0205 */
[----:B------:R-:W-:Y:S01]  /*00c0*/  MOV R0, 0x0 ;  /* 0x0000000000007802 */ /* 0x000fe20000000f00 */
[----:B------:R-:W0:Y:S01]  /*00d0*/  LDCU.64 UR6, c[0x4][0x8] ;  /* 0x01000100ff0677ac */ /* 0x000e220008000a00 */
[----:B-1----:R-:W-:-:S02]  /*00e0*/  IADD3 R6, P0, PT, R1, UR4, RZ ;  /* 0x0000000401067c10 */ /* 0x002fc4000ff1e0ff */
[----:B------:R1:W-:Y:S01]  /*00f0*/  STL.64 [R1], R2 ;  /* 0x0000000201007387 */ /* 0x0003e20000100a00 */
[----:B------:R1:W3:Y:S01]  /*0100*/  LDC.64 R8, c[0x4][R0] ;  /* 0x0100000000087b82 */ /* 0x0002e20000000a00 */
[----:B--2---:R-:W-:Y:S01]  /*0110*/  IADD3.X R7, PT, PT, RZ, UR5, RZ, P0, !PT ;  /* 0x00000005ff077c10 */ /* 0x004fe200087fe4ff */
[----:B0-----:R-:W-:Y:S01]  /*0120*/  IMAD.U32 R4, RZ, RZ, UR6 ;  /* 0x00000006ff047e24 */ /* 0x001fe2000f8e00ff */
[----:B-1----:R-:W-:-:S07]  /*0130*/  MOV R5, UR7 ;  /* 0x0000000700057c02 */ /* 0x002fce0008000f00 */
[----:B------:R-:W-:-:S07]  /*0140*/  LEPC R20, `(.L_x_0) ;  /* 0x000000001014794e */ /* 0x000fce0000000000 */
[----:B---3--:R-:W-:Y:S05]  /*0150*/  CALL.ABS.NOINC R8 ;  /* 0x0000000008007343 */ /* 0x008fea0003c00000 */
.L_x_0:
[----:B------:R-:W-:Y:S05]  /*0160*/  EXIT ;  /* 0x000000000000794d */ /* 0x000fea0003800000 */
.L_x_1:
[----:B------:R-:W-:-:S00]  /*0170*/  BRA `(.L_x_1) ;  /* 0xfffffffc00fc7947 */ /* 0x000fc0000383ffff */
[----:B------:R-:W-:-:S00]  /*0180*/  NOP ;  /* 0x0000000000007918 */ /* 0x000fc00000000000 */
[----:B------:R-:W-:-:S00]  /*0190*/  NOP ;  /* 0x0000000000007918 */ /* 0x000fc00000000000 */
[----:B------:R-:W-:-:S00]  /*01a0*/  NOP ;  /* 0x0000000000007918 */ /* 0x000fc00000000000 */
[----:B------:R-:W-:-:S00]  /*01b0*/  NOP ;  /* 0x0000000000007918 */ /* 0x000fc00000000000 */
[----:B------:R-:W-:-:S00]  /*01c0*/  NOP ;  /* 0x0000000000007918 */ /* 0x000fc00000000000 */
[----:B------:R-:W-:-:S00]  /*01d0*/  NOP ;  /* 0x0000000000007918 */ /* 0x000fc00000000000 */
[----:B------:R-:W-:-:S00]  /*01e0*/  NOP ;  /* 0x0000000000007918 */ /* 0x000fc00000000000 */
[----:B------:R-:W-:-:S00]  /*01f0*/  NOP ;  /* 0x0000000000007918 */ /* 0x000fc00000000000 */
.L_x_7:


//--------------------- .text._Z10cuda_dgemmiPfS_S_ --------------------------
	.section	.text._Z10cuda_dgemmiPfS_S_,"ax",@progbits
	.align	128
        .global         _Z10cuda_dgemmiPfS_S_
        .type           _Z10cuda_dgemmiPfS_S_,@function
        .size           _Z10cuda_dgemmiPfS_S_,(.L_x_8 - _Z10cuda_dgemmiPfS_S_)
        .other          _Z10cuda_dgemmiPfS_S_,@"STO_CUDA_ENTRY STV_DEFAULT"
_Z10cuda_dgemmiPfS_S_:
.text._Z10cuda_dgemmiPfS_S_:
[----:B------:R-:W-:Y:S01]  /*0000*/  LDC R1, c[0x0][0x37c] ;  /* 0x0000df00ff017b82 */ /* 0x000fe20000000800 */
[----:B------:R-:W0:Y:S07]  /*0010*/  S2R R3, SR_TID.Y ;  /* 0x0000000000037919 */ /* 0x000e2e0000002200 */
[----:B------:R-:W1:Y:S01]  /*0020*/  LDC R17, c[0x0][0x360] ;  /* 0x0000d800ff117b82 */ /* 0x000e620000000800 */
[----:B------:R-:W1:Y:S07]  /*0030*/  S2R R2, SR_TID.X ;  /* 0x0000000000027919 */ /* 0x000e6e0000002100 */
[----:B------:R-:W0:Y:S08]  /*0040*/  S2UR UR5, SR_CTAID.Y ;  /* 0x00000000000579c3 */ /* 0x000e300000002600 */
[----:B------:R-:W0:Y:S08]  /*0050*/  LDC R0, c[0x0][0x364] ;  /* 0x0000d900ff007b82 */ /* 0x000e300000000800 */
[----:B------:R-:W1:Y:S01]  /*0060*/  S2UR UR4, SR_CTAID.X ;  /* 0x00000000000479c3 */ /* 0x000e620000002500 */
[----:B0-----:R-:W-:-:S05]  /*0070*/  IMAD R0, R0, UR5, R3 ;  /* 0x0000000500007c24 */ /* 0x001fca000f8e0203 */
[----:B------:R-:W-:Y:S01]  /*0080*/  ISETP.GT.U32.AND P0, PT, R0, 0x1f3, PT ;  /* 0x000001f30000780c */ /* 0x000fe20003f04070 */
[----:B-1----:R-:W-:-:S05]  /*0090*/  IMAD R17, R17, UR4, R2 ;  /* 0x0000000411117c24 */ /* 0x002fca000f8e0202 */
[----:B------:R-:W-:-:S13]  /*00a0*/  ISETP.GT.OR P0, PT, R17, 0x1f3, P0 ;  /* 0x000001f31100780c */ /* 0x000fda0000704670 */
[----:B------:R-:W-:Y:S05]  /*00b0*/  @P0 EXIT ;  /* 0x000000000000094d */ /* 0x000fea0003800000 */
[----:B------:R-:W0:Y:S01]  /*00c0*/  LDC R19, c[0x0][0x380] ;  /* 0x0000e000ff137b82 */ /* 0x000e220000000800 */
[----:B------:R-:W1:Y:S01]  /*00d0*/  LDCU.64 UR4, c[0x0][0x358] ;  /* 0x00006b00ff0477ac */ /* 0x000e620008000a00 */
[----:B------:R-:W-:Y:S01]  /*00e0*/  HFMA2 R27, -RZ, RZ, 0, 0 ;  /* 0x00000000ff1b7431 */ /* 0x000fe200000001ff */
[----:B0-----:R-:W-:-:S13]  /*00f0*/  ISETP.GE.AND P0, PT, R19, 0x1, PT ;  /* 0x000000011300780c */ /* 0x001fda0003f06270 */
[----:B-1----:R-:W-:Y:S05]  /*0100*/  @!P0 BRA `(.L_x_2) ;  /* 0x0000000400dc8947 */ /* 0x002fea0003800000 */
[C---:B------:R-:W-:Y:S01]  /*0110*/  ISETP.GE.U32.AND P0, PT, R19.reuse, 0x8, PT ;  /* 0x000000081300780c */ /* 0x040fe20003f06070 */
[----:B------:R-:W-:Y:S01]  /*0120*/  IMAD R18, R0, R19, RZ ;  /* 0x0000001300127224 */ /* 0x000fe200078e02ff */
[----:B------:R-:W-:Y:S02]  /*0130*/  LOP3.LUT R24, R19, 0x7, RZ, 0xc0, !PT ;  /* 0x0000000713187812 */ /* 0x000fe400078ec0ff */
[----:B------:R-:W-:Y:S02]  /*0140*/  MOV R27, RZ ;  /* 0x000000ff001b7202 */ /* 0x000fe40000000f00 */
[----:B------:R-:W-:-:S07]  /*0150*/  MOV R20, RZ ;  /* 0x000000ff00147202 */ /* 0x000fce0000000f00 */
[----:B------:R-:W-:Y:S05]  /*0160*/  @!P0 BRA `(.L_x_3) ;  /* 0x0000000000c08947 */ /* 0x000fea0003800000 */
[----:B------:R-:W0:Y:S01]  /*0170*/  LDC.64 R2, c[0x0][0x390] ;  /* 0x0000e400ff027b82 */ /* 0x000e220000000a00 */
[----:B------:R-:W-:Y:S02]  /*0180*/  LOP3.LUT R20, R19, 0x7ffffff8, RZ, 0xc0, !PT ;  /* 0x7ffffff813147812 */ /* 0x000fe400078ec0ff */
[----:B------:R-:W-:Y:S02]  /*0190*/  MOV R27, RZ ;  /* 0x000000ff001b7202 */ /* 0x000fe40000000f00 */
[----:B------:R-:W-:Y:S02]  /*01a0*/  MOV R16, R17 ;  /* 0x0000001100107202 */ /* 0x000fe40000000f00 */
[----:B------:R-:W-:Y:S01]  /*01b0*/  IADD3 R21, PT, PT, -R20, RZ, RZ ;  /* 0x000000ff14157210 */ /* 0x000fe20007ffe1ff */
[----:B0-----:R-:W-:-:S03]  /*01c0*/  IMAD.WIDE.U32 R2, R18, 0x4, R2 ;  /* 0x0000000412027825 */ /* 0x001fc600078e0002 */
[----:B------:R-:W-:-:S04]  /*01d0*/  IADD3 R6, P0, PT, R2, 0x10, RZ ;  /* 0x0000001002067810 */ /* 0x000fc80007f1e0ff */
[----:B------:R-:W-:-:S09]  /*01e0*/  IADD3.X R3, PT, PT, RZ, R3, RZ, P0, !PT ;  /* 0x00000003ff037210 */ /* 0x000fd200007fe4ff */
.L_x_4:
[----:B------:R-:W0:Y:S01]  /*01f0*/  LDC.64 R4, c[0x0][0x388] ;  /* 0x0000e200ff047b82 */ /* 0x000e220000000a00 */
[----:B------:R-:W-:-:S05]  /*0200*/  MOV R2, R6 ;  /* 0x0000000600027202 */ /* 0x000fca0000000f00 */
[----:B------:R-:W2:Y:S04]  /*0210*/  LDG.E R13, desc[UR4][R2.64+-0x10] ;  /* 0xfffff004020d7981 */ /* 0x000ea8000c1e1900 */
[----:B------:R-:W3:Y:S04]  /*0220*/  LDG.E R23, desc[UR4][R2.64+-0xc] ;  /* 0xfffff40402177981 */ /* 0x000ee8000c1e1900 */
[----:B------:R-:W4:Y:S04]  /*0230*/  LDG.E R25, desc[UR4][R2.64+-0x8] ;  /* 0xfffff80402197981 */ /* 0x000f28000c1e1900 */
[----:B------:R-:W5:Y:S04]  /*0240*/  LDG.E R29, desc[UR4][R2.64+-0x4] ;  /* 0xfffffc04021d7981 */ /* 0x000f68000c1e1900 */
[----:B------:R-:W5:Y:S01]  /*0250*/  LDG.E R26, desc[UR4][R2.64] ;  /* 0x00000004021a7981 */ /* 0x000f62000c1e1900 */
[----:B0-----:R-:W-:-:S03]  /*0260*/  IMAD.WIDE R4, R16, 0x4, R4 ;  /* 0x0000000410047825 */ /* 0x001fc600078e0204 */
[----:B------:R-:W5:Y:S04]  /*0270*/  LDG.E R28, desc[UR4][R2.64+0x4] ;  /* 0x00000404021c7981 */ /* 0x000f68000c1e1900 */
[----:B------:R-:W2:Y:S01]  /*0280*/  LDG.E R12, desc[UR4][R4.64] ;  /* 0x00000004040c7981 */ /* 0x000ea2000c1e1900 */
[----:B------:R-:W-:-:S04]  /*0290*/  IMAD.WIDE.U32 R14, R19, 0x4, R4 ;  /* 0x00000004130e7825 */ /* 0x000fc800078e0004 */
[C-C-:B------:R-:W-:Y:S01]  /*02a0*/  IMAD.WIDE.U32 R6, R19.reuse, 0x8, R4.reuse ;  /* 0x0000000813067825 */ /* 0x140fe200078e0004 */
[----:B------:R0:W3:Y:S03]  /*02b0*/  LDG.E R22, desc[UR4][R14.64] ;  /* 0x000000040e167981 */ /* 0x0000e6000c1e1900 */
[C-C-:B------:R-:W-:Y:S02]  /*02c0*/  IMAD.WIDE.U32 R10, R19.reuse, 0xc, R4.reuse ;  /* 0x0000000c130a7825 */ /* 0x140fe400078e0004 */
[----:B------:R-:W4:Y:S02]  /*02d0*/  LDG.E R6, desc[UR4][R6.64] ;  /* 0x0000000406067981 */ /* 0x000f24000c1e1900 */
[C-C-:B------:R-:W-:Y:S02]  /*02e0*/  IMAD.WIDE.U32 R8, R19.reuse, 0x10, R4.reuse ;  /* 0x0000001013087825 */ /* 0x140fe400078e0004 */
[----:B------:R-:W5:Y:S02]  /*02f0*/  LDG.E R10, desc[UR4][R10.64] ;  /* 0x000000040a0a7981 */ /* 0x000f64000c1e1900 */
[----:B0-----:R-:W-:-:S02]  /*0300*/  IMAD.WIDE.U32 R14, R19, 0x18, R4 ;  /* 0x00000018130e7825 */ /* 0x001fc400078e0004 */
[----:B------:R-:W5:Y:S04]  /*0310*/  LDG.E R8, desc[UR4][R8.64] ;  /* 0x0000000408087981 */ /* 0x000f68000c1e1900 */
[----:B------:R-:W5:Y:S04]  /*0320*/  LDG.E R14, desc[UR4][R14.64] ;  /* 0x000000040e0e7981 */ /* 0x000f68000c1e1900 */
[----:B------:R-:W5:Y:S04]  /*0330*/  LDG.E R7, desc[UR4][R2.64+0x8] ;  /* 0x0000080402077981 */ /* 0x000f68000c1e1900 */
[----:B------:R0:W5:Y:S01]  /*0340*/  LDG.E R9, desc[UR4][R2.64+0xc] ;  /* 0x00000c0402097981 */ /* 0x000162000c1e1900 */
[----:B--2---:R-:W-:Y:S01]  /*0350*/  FFMA R27, R12, R13, R27 ;  /* 0x0000000d0c1b7223 */ /* 0x004fe2000000001b */
[----:B------:R-:W-:-:S04]  /*0360*/  IMAD.WIDE.U32 R12, R19, 0x14, R4 ;  /* 0x00000014130c7825 */ /* 0x000fc800078e0004 */
[----:B------:R-:W-:Y:S02]  /*0370*/  IMAD.WIDE.U32 R4, R19, 0x1c, R4 ;  /* 0x0000001c13047825 */ /* 0x000fe400078e0004 */
[----:B------:R-:W2:Y:S04]  /*0380*/  LDG.E R12, desc[UR4][R12.64] ;  /* 0x000000040c0c7981 */ /* 0x000ea8000c1e1900 */
[----:B------:R-:W2:Y:S01]  /*0390*/  LDG.E R4, desc[UR4][R4.64] ;  /* 0x0000000404047981 */ /* 0x000ea2000c1e1900 */
[----:B---3--:R-:W-:Y:S01]  /*03a0*/  FFMA R23, R22, R23, R27 ;  /* 0x0000001716177223 */ /* 0x008fe2000000001b */
[----:B------:R-:W-:-:S03]  /*03b0*/  IADD3 R21, PT, PT, R21, 0x8, RZ ;  /* 0x0000000815157810 */ /* 0x000fc60007ffe0ff */
[----:B----4-:R-:W-:Y:S01]  /*03c0*/  FFMA R23, R6, R25, R23 ;  /* 0x0000001906177223 */ /* 0x010fe20000000017 */
[----:B------:R-:W-:-:S03]  /*03d0*/  ISETP.NE.AND P0, PT, R21, RZ, PT ;  /* 0x000000ff1500720c */ /* 0x000fc60003f05270 */
[----:B-----5:R-:W-:-:S04]  /*03e0*/  FFMA R23, R10, R29, R23 ;  /* 0x0000001d0a177223 */ /* 0x020fc80000000017 */
[----:B------:R-:W-:Y:S01]  /*03f0*/  FFMA R23, R8, R26, R23 ;  /* 0x0000001a08177223 */ /* 0x000fe20000000017 */
[----:B------:R-:W-:Y:S02]  /*0400*/  IADD3 R6, P1, PT, R2, 0x20, RZ ;  /* 0x0000002002067810 */ /* 0x000fe40007f3e0ff */
[----:B------:R-:W-:Y:S02]  /*0410*/  LEA R16, R19, R16, 0x3 ;  /* 0x0000001013107211 */ /* 0x000fe400078e18ff */
[----:B0-----:R-:W-:Y:S01]  /*0420*/  IADD3.X R3, PT, PT, RZ, R3, RZ, P1, !PT ;  /* 0x00000003ff037210 */ /* 0x001fe20000ffe4ff */
[----:B--2---:R-:W-:-:S04]  /*0430*/  FFMA R23, R12, R28, R23 ;  /* 0x0000001c0c177223 */ /* 0x004fc80000000017 */
[----:B------:R-:W-:-:S04]  /*0440*/  FFMA R7, R14, R7, R23 ;  /* 0x000000070e077223 */ /* 0x000fc80000000017 */
[----:B------:R-:W-:Y:S01]  /*0450*/  FFMA R27, R4, R9, R7 ;  /* 0x00000009041b7223 */ /* 0x000fe20000000007 */
[----:B------:R-:W-:Y:S06]  /*0460*/  @P0 BRA `(.L_x_4) ;  /* 0xfffffffc00600947 */ /* 0x000fec000383ffff */
.L_x_3:
[----:B------:R-:W-:-:S13]  /*0470*/  ISETP.NE.AND P0, PT, R24, RZ, PT ;  /* 0x000000ff1800720c */ /* 0x000fda0003f05270 */
[----:B------:R-:W-:Y:S05]  /*0480*/  @!P0 BRA `(.L_x_2) ;  /* 0x0000000000fc8947 */ /* 0x000fea0003800000 */
[----:B------:R-:W-:Y:S02]  /*0490*/  ISETP.GE.U32.AND P1, PT, R24, 0x4, PT ;  /* 0x000000041800780c */ /* 0x000fe40003f26070 */
[----:B------:R-:W-:-:S04]  /*04a0*/  LOP3.LUT R14, R19, 0x3, RZ, 0xc0, !PT ;  /* 0x00000003130e7812 */ /* 0x000fc800078ec0ff */
[----:B------:R-:W-:-:S07]  /*04b0*/  ISETP.NE.AND P0, PT, R14, RZ, PT ;  /* 0x000000ff0e00720c */ /* 0x000fce0003f05270 */
[----:B------:R-:W-:Y:S06]  /*04c0*/  @!P1 BRA `(.L_x_5) ;  /* 0x00000000006c9947 */ /* 0x000fec0003800000 */
[----:B------:R-:W0:Y:S01]  /*04d0*/  LDC.64 R8, c[0x0][0x388] ;  /* 0x0000e200ff087b82 */ /* 0x000e220000000a00 */
[----:B------:R-:W1:Y:S01]  /*04e0*/  LDCU.64 UR6, c[0x0][0x390] ;  /* 0x00007200ff0677ac */ /* 0x000e620008000a00 */
[----:B------:R-:W-:Y:S01]  /*04f0*/  IMAD R3, R20, R19, R17 ;  /* 0x0000001314037224 */ /* 0x000fe200078e0211 */
[----:B------:R-:W-:-:S05]  /*0500*/  IADD3 R5, PT, PT, R18, R20, RZ ;  /* 0x0000001412057210 */ /* 0x000fca0007ffe0ff */
[----:B------:R-:W2:Y:S01]  /*0510*/  LDC.64 R12, c[0x0][0x390] ;  /* 0x0000e400ff0c7b82 */ /* 0x000ea20000000a00 */
[----:B0-----:R-:W-:Y:S01]  /*0520*/  IMAD.WIDE R8, R3, 0x4, R8 ;  /* 0x0000000403087825 */ /* 0x001fe200078e0208 */
[----:B------:R-:W-:-:S04]  /*0530*/  IADD3 R3, P1, PT, R18, R20, RZ ;  /* 0x0000001412037210 */ /* 0x000fc80007f3e0ff */
[----:B------:R-:W-:Y:S01]  /*0540*/  IADD3.X R4, PT, PT, RZ, RZ, RZ, P1, !PT ;  /* 0x000000ffff047210 */ /* 0x000fe20000ffe4ff */
[----:B------:R-:W-:Y:S01]  /*0550*/  IMAD.WIDE.U32 R10, R19, 0x4, R8 ;  /* 0x00000004130a7825 */ /* 0x000fe200078e0008 */
[----:B-1----:R-:W-:Y:S01]  /*0560*/  LEA R2, P1, R3, UR6, 0x2 ;  /* 0x0000000603027c11 */ /* 0x002fe2000f8210ff */
[----:B------:R-:W3:Y:S02]  /*0570*/  LDG.E R8, desc[UR4][R8.64] ;  /* 0x0000000408087981 */ /* 0x000ee4000c1e1900 */
[----:B--2---:R-:W-:Y:S01]  /*0580*/  IMAD.WIDE.U32 R12, R5, 0x4, R12 ;  /* 0x00000004050c7825 */ /* 0x004fe200078e000c */
[----:B------:R-:W-:-:S03]  /*0590*/  LEA.HI.X R3, R3, UR7, R4, 0x2, P1 ;  /* 0x0000000703037c11 */ /* 0x000fc600088f1404 */
[C---:B------:R-:W-:Y:S02]  /*05a0*/  IMAD.WIDE.U32 R4, R19.reuse, 0x4, R10 ;  /* 0x0000000413047825 */ /* 0x040fe400078e000a */
[----:B------:R-:W3:Y:S04]  /*05b0*/  LDG.E R12, desc[UR4][R12.64] ;  /* 0x000000040c0c7981 */ /* 0x000ee8000c1e1900 */
[----:B------:R-:W2:Y:S01]  /*05c0*/  LDG.E R10, desc[UR4][R10.64] ;  /* 0x000000040a0a7981 */ /* 0x000ea2000c1e1900 */
[----:B------:R-:W-:-:S03]  /*05d0*/  IMAD.WIDE.U32 R6, R19, 0x4, R4 ;  /* 0x0000000413067825 */ /* 0x000fc600078e0004 */
[----:B------:R-:W2:Y:S04]  /*05e0*/  LDG.E R15, desc[UR4][R2.64+0x4] ;  /* 0x00000404020f7981 */ /* 0x000ea8000c1e1900 */
[----:B------:R-:W4:Y:S04]  /*05f0*/  LDG.E R16, desc[UR4][R4.64] ;  /* 0x0000000404107981 */ /* 0x000f28000c1e1900 */
[----:B------:R-:W4:Y:S04]  /*0600*/  LDG.E R21, desc[UR4][R2.64+0x8] ;  /* 0x0000080402157981 */ /* 0x000f28000c1e1900 */
[----:B------:R-:W5:Y:S04]  /*0610*/  LDG.E R22, desc[UR4][R2.64+0xc] ;  /* 0x00000c0402167981 */ /* 0x000f68000c1e1900 */
[----:B------:R-:W5:Y:S01]  /*0620*/  LDG.E R6, desc[UR4][R6.64] ;  /* 0x0000000406067981 */ /* 0x000f62000c1e1900 */
[----:B------:R-:W-:Y:S01]  /*0630*/  IADD3 R20, PT, PT, R20, 0x4, RZ ;  /* 0x0000000414147810 */ /* 0x000fe20007ffe0ff */
[----:B---3--:R-:W-:-:S04]  /*0640*/  FFMA R27, R8, R12, R27 ;  /* 0x0000000c081b7223 */ /* 0x008fc8000000001b */
[----:B--2---:R-:W-:-:S04]  /*0650*/  FFMA R15, R10, R15, R27 ;  /* 0x0000000f0a0f7223 */ /* 0x004fc8000000001b */
[----:B----4-:R-:W-:-:S04]  /*0660*/  FFMA R15, R16, R21, R15 ;  /* 0x00000015100f7223 */ /* 0x010fc8000000000f */
[----:B-----5:R-:W-:-:S07]  /*0670*/  FFMA R27, R6, R22, R15 ;  /* 0x00000016061b7223 */ /* 0x020fce000000000f */
.L_x_5:
[----:B------:R-:W-:Y:S05]  /*0680*/  @!P0 BRA `(.L_x_2) ;  /* 0x00000000007c8947 */ /* 0x000fea0003800000 */
[----:B------:R-:W-:Y:S02]  /*0690*/  ISETP.NE.AND P1, PT, R14, 0x1, PT ;  /* 0x000000010e00780c */ /* 0x000fe40003f25270 */
[----:B------:R-:W-:-:S04]  /*06a0*/  LOP3.LUT R2, R19, 0x1, RZ, 0xc0, !PT ;  /* 0x0000000113027812 */ /* 0x000fc800078ec0ff */
[----:B------:R-:W-:-:S07]  /*06b0*/  ISETP.NE.U32.AND P0, PT, R2, 0x1, PT ;  /* 0x000000010200780c */ /* 0x000fce0003f05070 */
[----:B------:R-:W0:Y:S01]  /*06c0*/  @P1 LDC.64 R10, c[0x0][0x390] ;  /* 0x0000e400ff0a1b82 */ /* 0x000e220000000a00 */
[CC--:B------:R-:W-:Y:S02]  /*06d0*/  @P1 IADD3 R13, PT, PT, R18.reuse, R20.reuse, RZ ;  /* 0x00000014120d1210 */ /* 0x0c0fe40007ffe0ff */
[----:B------:R-:W-:-:S04]  /*06e0*/  @P1 IADD3 R12, P2, PT, R18, R20, RZ ;  /* 0x00000014120c1210 */ /* 0x000fc80007f5e0ff */
[----:B------:R-:W-:Y:S01]  /*06f0*/  @P1 IADD3.X R14, PT, PT, RZ, RZ, RZ, P2, !PT ;  /* 0x000000ffff0e1210 */ /* 0x000fe200017fe4ff */
[----:B------:R-:W1:Y:S08]  /*0700*/  @P1 LDC.64 R8, c[0x0][0x388] ;  /* 0x0000e200ff081b82 */ /* 0x000e700000000a00 */
[----:B------:R-:W2:Y:S08]  /*0710*/  @P1 LDC.64 R6, c[0x0][0x390] ;  /* 0x0000e400ff061b82 */ /* 0x000eb00000000a00 */
[----:B------:R-:W3:Y:S01]  /*0720*/  @!P0 LDC.64 R4, c[0x0][0x388] ;  /* 0x0000e200ff048b82 */ /* 0x000ee20000000a00 */
[----:B0-----:R-:W-:-:S04]  /*0730*/  @P1 IMAD.WIDE.U32 R10, R13, 0x4, R10 ;  /* 0x000000040d0a1825 */ /* 0x001fc800078e000a */
[CC--:B------:R-:W-:Y:S01]  /*0740*/  @P1 IMAD R13, R20.reuse, R19.reuse, R17 ;  /* 0x00000013140d1224 */ /* 0x0c0fe200078e0211 */
[----:B------:R-:W-:Y:S01]  /*0750*/  @P1 IADD3 R20, PT, PT, R20, 0x2, RZ ;  /* 0x0000000214141810 */ /* 0x000fe20007ffe0ff */
[----:B------:R-:W4:Y:S01]  /*0760*/  @P1 LDG.E R10, desc[UR4][R10.64] ;  /* 0x000000040a0a1981 */ /* 0x000f22000c1e1900 */
[----:B------:R-:W0:Y:S01]  /*0770*/  @!P0 LDC.64 R2, c[0x0][0x390] ;  /* 0x0000e400ff028b82 */ /* 0x000e220000000a00 */
[----:B-1----:R-:W-:Y:S01]  /*0780*/  @P1 IMAD.WIDE R8, R13, 0x4, R8 ;  /* 0x000000040d081825 */ /* 0x002fe200078e0208 */
[----:B------:R-:W-:Y:S02]  /*0790*/  @!P0 IADD3 R21, PT, PT, R18, R20, RZ ;  /* 0x0000001412158210 */ /* 0x000fe40007ffe0ff */
[----:B--2---:R-:W-:Y:S01]  /*07a0*/  @P1 LEA R6, P2, R12, R6, 0x2 ;  /* 0x000000060c061211 */ /* 0x004fe200078410ff */
[----:B------:R-:W-:-:S03]  /*07b0*/  @!P0 IMAD R15, R20, R19, R17 ;  /* 0x00000013140f8224 */ /* 0x000fc600078e0211 */
[----:B------:R-:W-:Y:S01]  /*07c0*/  @P1 LEA.HI.X R7, R12, R7, R14, 0x2, P2 ;  /* 0x000000070c071211 */ /* 0x000fe200010f140e */
[----:B------:R-:W-:Y:S01]  /*07d0*/  @P1 IMAD.WIDE.U32 R12, R19, 0x4, R8 ;  /* 0x00000004130c1825 */ /* 0x000fe200078e0008 */
[----:B------:R-:W4:Y:S03]  /*07e0*/  @P1 LDG.E R14, desc[UR4][R8.64] ;  /* 0x00000004080e1981 */ /* 0x000f26000c1e1900 */
[----:B---3--:R-:W-:Y:S01]  /*07f0*/  @!P0 IMAD.WIDE R4, R15, 0x4, R4 ;  /* 0x000000040f048825 */ /* 0x008fe200078e0204 */
[----:B------:R-:W2:Y:S04]  /*0800*/  @P1 LDG.E R6, desc[UR4][R6.64+0x4] ;  /* 0x0000040406061981 */ /* 0x000ea8000c1e1900 */
[----:B------:R-:W2:Y:S01]  /*0810*/  @P1 LDG.E R13, desc[UR4][R12.64] ;  /* 0x000000040c0d1981 */ /* 0x000ea2000c1e1900 */
[----:B0-----:R-:W-:-:S03]  /*0820*/  @!P0 IMAD.WIDE.U32 R2, R21, 0x4, R2 ;  /* 0x0000000415028825 */ /* 0x001fc600078e0002 */
[----:B------:R-:W3:Y:S04]  /*0830*/  @!P0 LDG.E R4, desc[UR4][R4.64] ;  /* 0x0000000404048981 */ /* 0x000ee8000c1e1900 */
[----:B------:R-:W3:Y:S01]  /*0840*/  @!P0 LDG.E R2, desc[UR4][R2.64] ;  /* 0x0000000402028981 */ /* 0x000ee2000c1e1900 */
[----:B----4-:R-:W-:-:S04]  /*0850*/  @P1 FFMA R10, R14, R10, R27 ;  /* 0x0000000a0e0a1223 */ /* 0x010fc8000000001b */
[----:B--2---:R-:W-:-:S04]  /*0860*/  @P1 FFMA R27, R13, R6, R10 ;  /* 0x000000060d1b1223 */ /* 0x004fc8000000000a */
[----:B---3--:R-:W-:-:S07]  /*0870*/  @!P0 FFMA R27, R4, R2, R27 ;  /* 0x00000002041b8223 */ /* 0x008fce000000001b */
.L_x_2:
[----:B------:R-:W0:Y:S01]  /*0880*/  LDC.64 R2, c[0x0][0x398] ;  /* 0x0000e600ff027b82 */ /* 0x000e220000000a00 */
[----:B------:R-:W-:-:S04]  /*0890*/  IMAD R17, R0, R19, R17 ;  /* 0x0000001300117224 */ /* 0x000fc800078e0211 */
[----:B0-----:R-:W-:-:S05]  /*08a0*/  IMAD.WIDE R2, R17, 0x4, R2 ;  /* 0x0000000411027825 */ /* 0x001fca00078e0202 */
[----:B------:R-:W-:Y:S01]  /*08b0*/  STG.E desc[UR4][R2.64], R27 ;  /* 0x0000001b02007986 */ /* 0x000fe2000c101904 */
[----:B------:R-:W-:Y:S05]  /*08c0*/  EXIT ;  /* 0x000000000000794d */ /* 0x000fea0003800000 */
.L_x_6:
        /* <DEDUP_REMOVED lines=11> */
.L_x_8:


//--------------------- .nv.global.init           --------------------------
	.section	.nv.global.init,"aw",@progbits
.nv.global.init:
	.type		$str,@object
	.size		$str,(.L_0 - $str)
$str:
        /*0000*/ 	.byte	0x48, 0x65, 0x6c, 0x6c, 0x6f, 0x20, 0x57, 0x6f, 0x72, 0x6c, 0x64, 0x20, 0x66, 0x72, 0x6f, 0x6d
        /*0010*/ 	.byte	0x20, 0x47, 0x50, 0x55, 0x21, 0x20, 0x25, 0x64, 0x20, 0x25, 0x64, 0x0a, 0x00
.L_0:


//--------------------- .nv.shared.reserved.0     --------------------------
	.section	.nv.shared.reserved.0,"aw",@nobits
	.weak		__nv_reservedSMEM_offset_0_alias
	.size		__nv_reservedSMEM_offset_0_alias, 0, 64
	.other		__nv_reservedSMEM_offset_0_alias,@"STO_CUDA_RESERVED_SHARED STV_DEFAULT"
__nv_reservedSMEM_offset_0_alias:
	.zero		0
	.zero		64


//--------------------- .nv.constant0._Z10cuda_hellov --------------------------
	.section	.nv.constant0._Z10cuda_hellov,"a",@progbits
	.sectionflags	@""
	.align	4
.nv.constant0._Z10cuda_hellov:
	.zero		896


//--------------------- .nv.constant0._Z10cuda_dgemmiPfS_S_ --------------------------
	.section	.nv.constant0._Z10cuda_dgemmiPfS_S_,"a",@progbits
	.sectionflags	@""
	.align	4
.nv.constant0._Z10cuda_dgemmiPfS_S_:
	.zero		928


//--------------------- SYMBOLS --------------------------

	.type		.nv.reservedSmem.offset0,@object
	.size		.nv.reservedSmem.offset0,0x4
	.type		vprintf,@function
